//
// Generated by NVIDIA NVVM Compiler
//
// Compiler Build ID: CL-36424714
// Cuda compilation tools, release 13.0, V13.0.88
// Based on NVVM 20.0.0
//

.version 9.0
.target sm_100
.address_size 64

	// .globl	_Z12simpleKernelIiEvPT_S1_S1_S1_S1_

.visible .entry _Z12simpleKernelIiEvPT_S1_S1_S1_S1_(
	.param .u64 .ptr .align 1 _Z12simpleKernelIiEvPT_S1_S1_S1_S1__param_0,
	.param .u64 .ptr .align 1 _Z12simpleKernelIiEvPT_S1_S1_S1_S1__param_1,
	.param .u64 .ptr .align 1 _Z12simpleKernelIiEvPT_S1_S1_S1_S1__param_2,
	.param .u64 .ptr .align 1 _Z12simpleKernelIiEvPT_S1_S1_S1_S1__param_3,
	.param .u64 .ptr .align 1 _Z12simpleKernelIiEvPT_S1_S1_S1_S1__param_4
)
{
	.reg .pred 	%p<2>;
	.reg .b32 	%r<20>;
	.reg .b64 	%rd<19>;

	ld.param.u64 	%rd1, [_Z12simpleKernelIiEvPT_S1_S1_S1_S1__param_0];
	ld.param.u64 	%rd2, [_Z12simpleKernelIiEvPT_S1_S1_S1_S1__param_1];
	ld.param.u64 	%rd3, [_Z12simpleKernelIiEvPT_S1_S1_S1_S1__param_2];
	ld.param.u64 	%rd4, [_Z12simpleKernelIiEvPT_S1_S1_S1_S1__param_3];
	ld.param.u64 	%rd5, [_Z12simpleKernelIiEvPT_S1_S1_S1_S1__param_4];
	mov.u32 	%r2, %ctaid.x;
	shl.b32 	%r3, %r2, 10;
	mov.u32 	%r4, %tid.x;
	or.b32  	%r1, %r3, %r4;
	setp.gt.s32 	%p1, %r1, 59999999;
	@%p1 bra 	$L__BB0_2;
	cvta.to.global.u64 	%rd6, %rd2;
	cvta.to.global.u64 	%rd7, %rd3;
	cvta.to.global.u64 	%rd8, %rd4;
	cvta.to.global.u64 	%rd9, %rd5;
	cvta.to.global.u64 	%rd10, %rd1;
	mul.wide.s32 	%rd11, %r1, 4;
	add.s64 	%rd12, %rd10, %rd11;
	sub.s32 	%r5, 60000000, %r1;
	mul.wide.u32 	%rd13, %r5, 4;
	add.s64 	%rd14, %rd10, %rd13;
	ld.global.u32 	%r6, [%rd14];
	ld.global.u32 	%r7, [%rd12];
	add.s32 	%r8, %r6, %r7;
	add.s32 	%r9, %r8, %r6;
	shl.b32 	%r10, %r8, 1;
	add.s32 	%r11, %r9, %r10;
	shl.b32 	%r12, %r8, 2;
	add.s32 	%r13, %r11, %r8;
	add.s32 	%r14, %r13, %r9;
	add.s32 	%r15, %r11, %r12;
	add.s32 	%r16, %r15, %r8;
	add.s32 	%r17, %r14, %r13;
	add.s32 	%r18, %r15, %r14;
	add.s32 	%r19, %r15, %r16;
	add.s64 	%rd15, %rd6, %rd11;
	st.global.u32 	[%rd15], %r16;
	add.s64 	%rd16, %rd7, %rd11;
	st.global.u32 	[%rd16], %r17;
	add.s64 	%rd17, %rd8, %rd11;
	st.global.u32 	[%rd17], %r18;
	add.s64 	%rd18, %rd9, %rd11;
	st.global.u32 	[%rd18], %r19;
$L__BB0_2:
	ret;

}


// ===== COMPILED SASS (sm_100) =====

	.target	sm_100

	.elftype	@"ET_EXEC"


//--------------------- .note.nv.tkinfo           --------------------------
	.section	.note.nv.tkinfo,"",@"SHT_NOTE"
	.sectionflags	@"SHF_NOTE_NV_TKINFO"
	.tkinfo
        /*0018*/ 	.word	0x00000002
        /*0030*/ 	.string	""
        /*0030*/ 	.string	"ptxas"
        /*0030*/ 	.string	"Cuda compilation tools, release 13.0, V13.0.88"
        /*0030*/ 	.string	"Build cuda_13.0.r13.0/compiler.36424714_0"
        /*0030*/ 	.string	"-arch sm_100 -m 64 "



//--------------------- .note.nv.cuinfo           --------------------------
	.section	.note.nv.cuinfo,"",@"SHT_NOTE"
	.sectionflags	@"SHF_NOTE_NV_CUINFO"
        /*0018*/ 	.short	0x0002
        /*001a*/ 	.short	0x0064
        /*001c*/ 	.short	0x0082
	.zero		2


//--------------------- .nv.info                  --------------------------
	.section	.nv.info,"",@"SHT_CUDA_INFO"
	.align	4


	//----- nvinfo : EIATTR_REGCOUNT
	.align		4
        /*0000*/ 	.byte	0x04, 0x2f
        /*0002*/ 	.short	(.L_1 - .L_0)
	.align		4
.L_0:
        /*0004*/ 	.word	index@(_Z12simpleKernelIiEvPT_S1_S1_S1_S1_)
        /*0008*/ 	.word	0x00000016


	//----- nvinfo : EIATTR_FRAME_SIZE
	.align		4
.L_1:
        /*000c*/ 	.byte	0x04, 0x11
        /*000e*/ 	.short	(.L_3 - .L_2)
	.align		4
.L_2:
        /*0010*/ 	.word	index@(_Z12simpleKernelIiEvPT_S1_S1_S1_S1_)
        /*0014*/ 	.word	0x00000000


	//----- nvinfo : EIATTR_MIN_STACK_SIZE
	.align		4
.L_3:
        /*0018*/ 	.byte	0x04, 0x12
        /*001a*/ 	.short	(.L_5 - .L_4)
	.align		4
.L_4:
        /*001c*/ 	.word	index@(_Z12simpleKernelIiEvPT_S1_S1_S1_S1_)
        /*0020*/ 	.word	0x00000000
.L_5:


//--------------------- .nv.compat                --------------------------
	.section	.nv.compat,"",@"SHT_CUDA_COMPAT_INFO"
	.align	4
        /*0000*/ 	.byte	0x02, 0x09, 0x00, 0x00, 0x02, 0x02, 0x01, 0x00, 0x02, 0x05, 0x05, 0x00, 0x03, 0x07, 0x01, 0x01
        /*0010*/ 	.byte	0x02, 0x03, 0x00, 0x00, 0x02, 0x06, 0x01, 0x00, 0x04, 0x0b, 0x08, 0x00, 0x09, 0x00, 0x00, 0x00
        /*0020*/ 	.byte	0x00, 0x00, 0x00, 0x00


//--------------------- .nv.info._Z12simpleKernelIiEvPT_S1_S1_S1_S1_ --------------------------
	.section	.nv.info._Z12simpleKernelIiEvPT_S1_S1_S1_S1_,"",@"SHT_CUDA_INFO"
	.sectionflags	@""
	.align	4


	//----- nvinfo : EIATTR_CUDA_API_VERSION
	.align		4
        /*0000*/ 	.byte	0x04, 0x37
        /*0002*/ 	.short	(.L_7 - .L_6)
.L_6:
        /*0004*/ 	.word	0x00000082


	//----- nvinfo : EIATTR_KPARAM_INFO
	.align		4
.L_7:
        /*0008*/ 	.byte	0x04, 0x17
        /*000a*/ 	.short	(.L_9 - .L_8)
.L_8:
        /*000c*/ 	.word	0x00000000
        /*0010*/ 	.short	0x0004
        /*0012*/ 	.short	0x0020
        /*0014*/ 	.byte	0x00, 0xf5, 0x21, 0x00


	//----- nvinfo : EIATTR_KPARAM_INFO
	.align		4
.L_9:
        /*0018*/ 	.byte	0x04, 0x17
        /*001a*/ 	.short	(.L_11 - .L_10)
.L_10:
        /*001c*/ 	.word	0x00000000
        /*0020*/ 	.short	0x0003
        /*0022*/ 	.short	0x0018
        /*0024*/ 	.byte	0x00, 0xf5, 0x21, 0x00


	//----- nvinfo : EIATTR_KPARAM_INFO
	.align		4
.L_11:
        /*0028*/ 	.byte	0x04, 0x17
        /*002a*/ 	.short	(.L_13 - .L_12)
.L_12:
        /*002c*/ 	.word	0x00000000
        /*0030*/ 	.short	0x0002
        /*0032*/ 	.short	0x0010
        /*0034*/ 	.byte	0x00, 0xf5, 0x21, 0x00


	//----- nvinfo : EIATTR_KPARAM_INFO
	.align		4
.L_13:
        /*0038*/ 	.byte	0x04, 0x17
        /*003a*/ 	.short	(.L_15 - .L_14)
.L_14:
        /*003c*/ 	.word	0x00000000
        /*0040*/ 	.short	0x0001
        /*0042*/ 	.short	0x0008
        /*0044*/ 	.byte	0x00, 0xf5, 0x21, 0x00


	//----- nvinfo : EIATTR_KPARAM_INFO
	.align		4
.L_15:
        /*0048*/ 	.byte	0x04, 0x17
        /*004a*/ 	.short	(.L_17 - .L_16)
.L_16:
        /*004c*/ 	.word	0x00000000
        /*0050*/ 	.short	0x0000
        /*0052*/ 	.short	0x0000
        /*0054*/ 	.byte	0x00, 0xf5, 0x21, 0x00


	//----- nvinfo : EIATTR_SPARSE_MMA_MASK
	.align		4
.L_17:
        /*0058*/ 	.byte	0x03, 0x50
        /*005a*/ 	.short	0x0000


	//----- nvinfo : EIATTR_MAXREG_COUNT
	.align		4
        /*005c*/ 	.byte	0x03, 0x1b
        /*005e*/ 	.short	0x00ff


	//----- nvinfo : EIATTR_MERCURY_ISA_VERSION
	.align		4
        /*0060*/ 	.byte	0x03, 0x5f
        /*0062*/ 	.short	0x0101


	//----- nvinfo : EIATTR_VRC_CTA_INIT_COUNT
	.align		4
        /*0064*/ 	.byte	0x02, 0x4a
	.zero		1
	.zero		1


	//----- nvinfo : EIATTR_EXIT_INSTR_OFFSETS
	.align		4
        /*0068*/ 	.byte	0x04, 0x1c
        /*006a*/ 	.short	(.L_19 - .L_18)


	//   ....[0]....
.L_18:
        /*006c*/ 	.word	0x00000060


	//   ....[1]....
        /*0070*/ 	.word	0x00000240


	//----- nvinfo : EIATTR_CBANK_PARAM_SIZE
	.align		4
.L_19:
        /*0074*/ 	.byte	0x03, 0x19
        /*0076*/ 	.short	0x0028


	//----- nvinfo : EIATTR_PARAM_CBANK
	.align		4
        /*0078*/ 	.byte	0x04, 0x0a
        /*007a*/ 	.short	(.L_21 - .L_20)
	.align		4
.L_20:
        /*007c*/ 	.word	index@(.nv.constant0._Z12simpleKernelIiEvPT_S1_S1_S1_S1_)
        /*0080*/ 	.short	0x0380
        /*0082*/ 	.short	0x0028


	//----- nvinfo : EIATTR_SW_WAR
	.align		4
.L_21:
        /*0084*/ 	.byte	0x04, 0x36
        /*0086*/ 	.short	(.L_23 - .L_22)
.L_22:
        /*0088*/ 	.word	0x00000008
.L_23:


//--------------------- .nv.callgraph             --------------------------
	.section	.nv.callgraph,"",@"SHT_CUDA_CALLGRAPH"
	.align	4
	.sectionentsize	8
	.align		4
        /*0000*/ 	.word	0x00000000
	.align		4
        /*0004*/ 	.word	0xffffffff
	.align		4
        /*0008*/ 	.word	0x00000000
	.align		4
        /*000c*/ 	.word	0xfffffffe
	.align		4
        /*0010*/ 	.word	0x00000000
	.align		4
        /*0014*/ 	.word	0xfffffffd
	.align		4
        /*0018*/ 	.word	0x00000000
	.align		4
        /*001c*/ 	.word	0xfffffffc


//--------------------- .text._Z12simpleKernelIiEvPT_S1_S1_S1_S1_ --------------------------
	.section	.text._Z12simpleKernelIiEvPT_S1_S1_S1_S1_,"ax",@progbits
	.align	128
        .global         _Z12simpleKernelIiEvPT_S1_S1_S1_S1_
        .type           _Z12simpleKernelIiEvPT_S1_S1_S1_S1_,@function
        .size           _Z12simpleKernelIiEvPT_S1_S1_S1_S1_,(.L_x_1 - _Z12simpleKernelIiEvPT_S1_S1_S1_S1_)
        .other          _Z12simpleKernelIiEvPT_S1_S1_S1_S1_,@"STO_CUDA_ENTRY STV_DEFAULT"
_Z12simpleKernelIiEvPT_S1_S1_S1_S1_:
.text._Z12simpleKernelIiEvPT_S1_S1_S1_S1_:
[----:B------:R-:W-:Y:S01]  /*0000*/  LDC R1, c[0x0][0x37c] ;  /* 0x0000df00ff017b82 */ /* 0x000fe20000000800 */
[----:B------:R-:W0:Y:S07]  /*0010*/  S2R R7, SR_TID.X ;  /* 0x0000000000077919 */ /* 0x000e2e0000002100 */
[----:B------:R-:W1:Y:S02]  /*0020*/  S2UR UR4, SR_CTAID.X ;  /* 0x00000000000479c3 */ /* 0x000e640000002500 */
[----:B-1----:R-:W-:-:S06]  /*0030*/  USHF.L.U32 UR4, UR4, 0xa, URZ ;  /* 0x0000000a04047899 */ /* 0x002fcc00080006ff */
[----:B0-----:R-:W-:-:S04]  /*0040*/  LOP3.LUT R7, R7, UR4, RZ, 0xfc, !PT ;  /* 0x0000000407077c12 */ /* 0x001fc8000f8efcff */
[----:B------:R-:W-:-:S13]  /*0050*/  ISETP.GT.AND P0, PT, R7, 0x39386ff, PT ;  /* 0x039386ff0700780c */ /* 0x000fda0003f04270 */
[----:B------:R-:W-:Y:S05]  /*0060*/  @P0 EXIT ;  /* 0x000000000000094d */ /* 0x000fea0003800000 */
[----:B------:R-:W0:Y:S01]  /*0070*/  LDC.64 R10, c[0x0][0x380] ;  /* 0x0000e000ff0a7b82 */ /* 0x000e220000000a00 */
[----:B------:R-:W1:Y:S01]  /*0080*/  LDCU.64 UR4, c[0x0][0x358] ;  /* 0x00006b00ff0477ac */ /* 0x000e620008000a00 */
[----:B------:R-:W-:-:S06]  /*0090*/  IADD3 R13, PT, PT, -R7, 0x3938700, RZ ;  /* 0x03938700070d7810 */ /* 0x000fcc0007ffe1ff */
[----:B------:R-:W2:Y:S08]  /*00a0*/  LDC.64 R8, c[0x0][0x388] ;  /* 0x0000e200ff087b82 */ /* 0x000eb00000000a00 */
[----:B------:R-:W3:Y:S01]  /*00b0*/  LDC.64 R14, c[0x0][0x390] ;  /* 0x0000e400ff0e7b82 */ /* 0x000ee20000000a00 */
[----:B0-----:R-:W-:-:S07]  /*00c0*/  IMAD.WIDE.U32 R12, R13, 0x4, R10 ;  /* 0x000000040d0c7825 */ /* 0x001fce00078e000a */
[----:B------:R-:W0:Y:S01]  /*00d0*/  LDC.64 R4, c[0x0][0x398] ;  /* 0x0000e600ff047b82 */ /* 0x000e220000000a00 */
[C---:B------:R-:W-:Y:S01]  /*00e0*/  IMAD.WIDE R10, R7.reuse, 0x4, R10 ;  /* 0x00000004070a7825 */ /* 0x040fe200078e020a */
[----:B-1----:R-:W4:Y:S06]  /*00f0*/  LDG.E R12, desc[UR4][R12.64] ;  /* 0x000000040c0c7981 */ /* 0x002f2c000c1e1900 */
[----:B------:R-:W1:Y:S01]  /*0100*/  LDC.64 R2, c[0x0][0x3a0] ;  /* 0x0000e800ff027b82 */ /* 0x000e620000000a00 */
[----:B------:R-:W4:Y:S01]  /*0110*/  LDG.E R11, desc[UR4][R10.64] ;  /* 0x000000040a0b7981 */ /* 0x000f22000c1e1900 */
[----:B--2---:R-:W-:-:S04]  /*0120*/  IMAD.WIDE R8, R7, 0x4, R8 ;  /* 0x0000000407087825 */ /* 0x004fc800078e0208 */
[----:B0-----:R-:W-:-:S04]  /*0130*/  IMAD.WIDE R4, R7, 0x4, R4 ;  /* 0x0000000407047825 */ /* 0x001fc800078e0204 */
[----:B-1----:R-:W-:Y:S01]  /*0140*/  IMAD.WIDE R2, R7, 0x4, R2 ;  /* 0x0000000407027825 */ /* 0x002fe200078e0202 */
[----:B----4-:R-:W-:-:S03]  /*0150*/  IADD3 R17, PT, PT, R12, R11, RZ ;  /* 0x0000000b0c117210 */ /* 0x010fc60007ffe0ff */
[----:B---3--:R-:W-:Y:S01]  /*0160*/  IMAD.WIDE R10, R7, 0x4, R14 ;  /* 0x00000004070a7825 */ /* 0x008fe200078e020e */
[----:B------:R-:W-:-:S05]  /*0170*/  IADD3 R0, PT, PT, R12, R17, RZ ;  /* 0x000000110c007210 */ /* 0x000fca0007ffe0ff */
[----:B------:R-:W-:-:S05]  /*0180*/  IMAD R6, R17, 0x2, R0 ;  /* 0x0000000211067824 */ /* 0x000fca00078e0200 */
[C---:B------:R-:W-:Y:S01]  /*0190*/  IADD3 R19, PT, PT, R17.reuse, R6, RZ ;  /* 0x0000000611137210 */ /* 0x040fe20007ffe0ff */
[----:B------:R-:W-:-:S03]  /*01a0*/  IMAD R6, R17, 0x4, R6 ;  /* 0x0000000411067824 */ /* 0x000fc600078e0206 */
[----:B------:R-:W-:Y:S02]  /*01b0*/  IADD3 R0, PT, PT, R0, R19, RZ ;  /* 0x0000001300007210 */ /* 0x000fe40007ffe0ff */
[-C--:B------:R-:W-:Y:S02]  /*01c0*/  IADD3 R17, PT, PT, R17, R6.reuse, RZ ;  /* 0x0000000611117210 */ /* 0x080fe40007ffe0ff */
[----:B------:R-:W-:Y:S01]  /*01d0*/  IADD3 R7, PT, PT, R0, R6, RZ ;  /* 0x0000000600077210 */ /* 0x000fe20007ffe0ff */
[----:B------:R-:W-:Y:S01]  /*01e0*/  IMAD.IADD R19, R19, 0x1, R0 ;  /* 0x0000000113137824 */ /* 0x000fe200078e0200 */
[----:B------:R-:W-:Y:S01]  /*01f0*/  IADD3 R13, PT, PT, R6, R17, RZ ;  /* 0x00000011060d7210 */ /* 0x000fe20007ffe0ff */
[----:B------:R-:W-:Y:S04]  /*0200*/  STG.E desc[UR4][R8.64], R17 ;  /* 0x0000001108007986 */ /* 0x000fe8000c101904 */
[----:B------:R-:W-:Y:S04]  /*0210*/  STG.E desc[UR4][R10.64], R19 ;  /* 0x000000130a007986 */ /* 0x000fe8000c101904 */
[----:B------:R-:W-:Y:S04]  /*0220*/  STG.E desc[UR4][R4.64], R7 ;  /* 0x0000000704007986 */ /* 0x000fe8000c101904 */
[----:B------:R-:W-:Y:S01]  /*0230*/  STG.E desc[UR4][R2.64], R13 ;  /* 0x0000000d02007986 */ /* 0x000fe2000c101904 */
[----:B------:R-:W-:Y:S05]  /*0240*/  EXIT ;  /* 0x000000000000794d */ /* 0x000fea0003800000 */
.L_x_0:
[----:B------:R-:W-:-:S00]  /*0250*/  BRA `(.L_x_0) ;  /* 0xfffffffc00fc7947 */ /* 0x000fc0000383ffff */
[----:B------:R-:W-:-:S00]  /*0260*/  NOP ;  /* 0x0000000000007918 */ /* 0x000fc00000000000 */
        /* <DEDUP_REMOVED lines=9> */
.L_x_1:


//--------------------- .nv.shared.reserved.0     --------------------------
	.section	.nv.shared.reserved.0,"aw",@nobits
	.weak		__nv_reservedSMEM_offset_0_alias
	.size		__nv_reservedSMEM_offset_0_alias, 0, 64
	.other		__nv_reservedSMEM_offset_0_alias,@"STO_CUDA_RESERVED_SHARED STV_DEFAULT"
__nv_reservedSMEM_offset_0_alias:
	.zero		0
	.zero		64


//--------------------- .nv.constant0._Z12simpleKernelIiEvPT_S1_S1_S1_S1_ --------------------------
	.section	.nv.constant0._Z12simpleKernelIiEvPT_S1_S1_S1_S1_,"a",@progbits
	.sectionflags	@""
	.align	4
.nv.constant0._Z12simpleKernelIiEvPT_S1_S1_S1_S1_:
	.zero		936


//--------------------- SYMBOLS --------------------------

	.type		.nv.reservedSmem.offset0,@object
	.size		.nv.reservedSmem.offset0,0x4
